//
// Generated by NVIDIA NVVM Compiler
//
// Compiler Build ID: CL-36424714
// Cuda compilation tools, release 13.0, V13.0.88
// Based on NVVM 20.0.0
//

.version 9.0
.target sm_100
.address_size 64

	// .globl	_Z4initPii

.visible .entry _Z4initPii(
	.param .u64 .ptr .align 1 _Z4initPii_param_0,
	.param .u32 _Z4initPii_param_1
)
{
	.reg .pred 	%p<2>;
	.reg .b32 	%r<4>;
	.reg .b64 	%rd<5>;

	ld.param.u64 	%rd1, [_Z4initPii_param_0];
	ld.param.u32 	%r2, [_Z4initPii_param_1];
	mov.u32 	%r1, %tid.x;
	setp.ge.u32 	%p1, %r1, %r2;
	@%p1 bra 	$L__BB0_2;
	cvta.to.global.u64 	%rd2, %rd1;
	mul.wide.u32 	%rd3, %r1, 4;
	add.s64 	%rd4, %rd2, %rd3;
	mov.b32 	%r3, 0;
	st.global.u32 	[%rd4], %r3;
$L__BB0_2:
	ret;

}
	// .globl	_Z7dkernelPii
.visible .entry _Z7dkernelPii(
	.param .u64 .ptr .align 1 _Z7dkernelPii_param_0,
	.param .u32 _Z7dkernelPii_param_1
)
{
	.reg .pred 	%p<2>;
	.reg .b32 	%r<5>;
	.reg .b64 	%rd<5>;

	ld.param.u64 	%rd1, [_Z7dkernelPii_param_0];
	ld.param.u32 	%r2, [_Z7dkernelPii_param_1];
	mov.u32 	%r1, %tid.x;
	setp.ge.u32 	%p1, %r1, %r2;
	@%p1 bra 	$L__BB1_2;
	cvta.to.global.u64 	%rd2, %rd1;
	mul.wide.u32 	%rd3, %r1, 4;
	add.s64 	%rd4, %rd2, %rd3;
	ld.global.u32 	%r3, [%rd4];
	add.s32 	%r4, %r3, %r1;
	st.global.u32 	[%rd4], %r4;
$L__BB1_2:
	ret;

}


// ===== COMPILED SASS (sm_100) =====

	.target	sm_100

	.elftype	@"ET_EXEC"


//--------------------- .note.nv.tkinfo           --------------------------
	.section	.note.nv.tkinfo,"",@"SHT_NOTE"
	.sectionflags	@"SHF_NOTE_NV_TKINFO"
	.tkinfo
        /*0018*/ 	.word	0x00000002
        /*0030*/ 	.string	""
        /*0030*/ 	.string	"ptxas"
        /*0030*/ 	.string	"Cuda compilation tools, release 13.0, V13.0.88"
        /*0030*/ 	.string	"Build cuda_13.0.r13.0/compiler.36424714_0"
        /*0030*/ 	.string	"-arch sm_100 -m 64 "



//--------------------- .note.nv.cuinfo           --------------------------
	.section	.note.nv.cuinfo,"",@"SHT_NOTE"
	.sectionflags	@"SHF_NOTE_NV_CUINFO"
        /*0018*/ 	.short	0x0002
        /*001a*/ 	.short	0x0064
        /*001c*/ 	.short	0x0082
	.zero		2


//--------------------- .nv.info                  --------------------------
	.section	.nv.info,"",@"SHT_CUDA_INFO"
	.align	4


	//----- nvinfo : EIATTR_REGCOUNT
	.align		4
        /*0000*/ 	.byte	0x04, 0x2f
        /*0002*/ 	.short	(.L_1 - .L_0)
	.align		4
.L_0:
        /*0004*/ 	.word	index@(_Z4initPii)
        /*0008*/ 	.word	0x00000008


	//----- nvinfo : EIATTR_FRAME_SIZE
	.align		4
.L_1:
        /*000c*/ 	.byte	0x04, 0x11
        /*000e*/ 	.short	(.L_3 - .L_2)
	.align		4
.L_2:
        /*0010*/ 	.word	index@(_Z4initPii)
        /*0014*/ 	.word	0x00000000


	//----- nvinfo : EIATTR_REGCOUNT
	.align		4
.L_3:
        /*0018*/ 	.byte	0x04, 0x2f
        /*001a*/ 	.short	(.L_5 - .L_4)
	.align		4
.L_4:
        /*001c*/ 	.word	index@(_Z7dkernelPii)
        /*0020*/ 	.word	0x00000008


	//----- nvinfo : EIATTR_FRAME_SIZE
	.align		4
.L_5:
        /*0024*/ 	.byte	0x04, 0x11
        /*0026*/ 	.short	(.L_7 - .L_6)
	.align		4
.L_6:
        /*0028*/ 	.word	index@(_Z7dkernelPii)
        /*002c*/ 	.word	0x00000000


	//----- nvinfo : EIATTR_MIN_STACK_SIZE
	.align		4
.L_7:
        /*0030*/ 	.byte	0x04, 0x12
        /*0032*/ 	.short	(.L_9 - .L_8)
	.align		4
.L_8:
        /*0034*/ 	.word	index@(_Z7dkernelPii)
        /*0038*/ 	.word	0x00000000


	//----- nvinfo : EIATTR_MIN_STACK_SIZE
	.align		4
.L_9:
        /*003c*/ 	.byte	0x04, 0x12
        /*003e*/ 	.short	(.L_11 - .L_10)
	.align		4
.L_10:
        /*0040*/ 	.word	index@(_Z4initPii)
        /*0044*/ 	.word	0x00000000
.L_11:


//--------------------- .nv.compat                --------------------------
	.section	.nv.compat,"",@"SHT_CUDA_COMPAT_INFO"
	.align	4
        /*0000*/ 	.byte	0x02, 0x09, 0x00, 0x00, 0x02, 0x02, 0x01, 0x00, 0x02, 0x05, 0x05, 0x00, 0x03, 0x07, 0x01, 0x01
        /*0010*/ 	.byte	0x02, 0x03, 0x00, 0x00, 0x02, 0x06, 0x01, 0x00, 0x04, 0x0b, 0x08, 0x00, 0x09, 0x00, 0x00, 0x00
        /*0020*/ 	.byte	0x00, 0x00, 0x00, 0x00


//--------------------- .nv.info._Z7dkernelPii    --------------------------
	.section	.nv.info._Z7dkernelPii,"",@"SHT_CUDA_INFO"
	.sectionflags	@""
	.align	4


	//----- nvinfo : EIATTR_CUDA_API_VERSION
	.align		4
        /*0000*/ 	.byte	0x04, 0x37
        /*0002*/ 	.short	(.L_13 - .L_12)
.L_12:
        /*0004*/ 	.word	0x00000082


	//----- nvinfo : EIATTR_KPARAM_INFO
	.align		4
.L_13:
        /*0008*/ 	.byte	0x04, 0x17
        /*000a*/ 	.short	(.L_15 - .L_14)
.L_14:
        /*000c*/ 	.word	0x00000000
        /*0010*/ 	.short	0x0001
        /*0012*/ 	.short	0x0008
        /*0014*/ 	.byte	0x00, 0xf0, 0x11, 0x00


	//----- nvinfo : EIATTR_KPARAM_INFO
	.align		4
.L_15:
        /*0018*/ 	.byte	0x04, 0x17
        /*001a*/ 	.short	(.L_17 - .L_16)
.L_16:
        /*001c*/ 	.word	0x00000000
        /*0020*/ 	.short	0x0000
        /*0022*/ 	.short	0x0000
        /*0024*/ 	.byte	0x00, 0xf5, 0x21, 0x00


	//----- nvinfo : EIATTR_SPARSE_MMA_MASK
	.align		4
.L_17:
        /*0028*/ 	.byte	0x03, 0x50
        /*002a*/ 	.short	0x0000


	//----- nvinfo : EIATTR_MAXREG_COUNT
	.align		4
        /*002c*/ 	.byte	0x03, 0x1b
        /*002e*/ 	.short	0x00ff


	//----- nvinfo : EIATTR_MERCURY_ISA_VERSION
	.align		4
        /*0030*/ 	.byte	0x03, 0x5f
        /*0032*/ 	.short	0x0101


	//----- nvinfo : EIATTR_VRC_CTA_INIT_COUNT
	.align		4
        /*0034*/ 	.byte	0x02, 0x4a
	.zero		1
	.zero		1


	//----- nvinfo : EIATTR_EXIT_INSTR_OFFSETS
	.align		4
        /*0038*/ 	.byte	0x04, 0x1c
        /*003a*/ 	.short	(.L_19 - .L_18)


	//   ....[0]....
.L_18:
        /*003c*/ 	.word	0x00000040


	//   ....[1]....
        /*0040*/ 	.word	0x000000b0


	//----- nvinfo : EIATTR_CBANK_PARAM_SIZE
	.align		4
.L_19:
        /*0044*/ 	.byte	0x03, 0x19
        /*0046*/ 	.short	0x000c


	//----- nvinfo : EIATTR_PARAM_CBANK
	.align		4
        /*0048*/ 	.byte	0x04, 0x0a
        /*004a*/ 	.short	(.L_21 - .L_20)
	.align		4
.L_20:
        /*004c*/ 	.word	index@(.nv.constant0._Z7dkernelPii)
        /*0050*/ 	.short	0x0380
        /*0052*/ 	.short	0x000c


	//----- nvinfo : EIATTR_SW_WAR
	.align		4
.L_21:
        /*0054*/ 	.byte	0x04, 0x36
        /*0056*/ 	.short	(.L_23 - .L_22)
.L_22:
        /*0058*/ 	.word	0x00000008
.L_23:


//--------------------- .nv.info._Z4initPii       --------------------------
	.section	.nv.info._Z4initPii,"",@"SHT_CUDA_INFO"
	.sectionflags	@""
	.align	4


	//----- nvinfo : EIATTR_CUDA_API_VERSION
	.align		4
        /*0000*/ 	.byte	0x04, 0x37
        /*0002*/ 	.short	(.L_25 - .L_24)
.L_24:
        /*0004*/ 	.word	0x00000082


	//----- nvinfo : EIATTR_KPARAM_INFO
	.align		4
.L_25:
        /*0008*/ 	.byte	0x04, 0x17
        /*000a*/ 	.short	(.L_27 - .L_26)
.L_26:
        /*000c*/ 	.word	0x00000000
        /*0010*/ 	.short	0x0001
        /*0012*/ 	.short	0x0008
        /*0014*/ 	.byte	0x00, 0xf0, 0x11, 0x00


	//----- nvinfo : EIATTR_KPARAM_INFO
	.align		4
.L_27:
        /*0018*/ 	.byte	0x04, 0x17
        /*001a*/ 	.short	(.L_29 - .L_28)
.L_28:
        /*001c*/ 	.word	0x00000000
        /*0020*/ 	.short	0x0000
        /*0022*/ 	.short	0x0000
        /*0024*/ 	.byte	0x00, 0xf5, 0x21, 0x00


	//----- nvinfo : EIATTR_SPARSE_MMA_MASK
	.align		4
.L_29:
        /*0028*/ 	.byte	0x03, 0x50
        /*002a*/ 	.short	0x0000


	//----- nvinfo : EIATTR_MAXREG_COUNT
	.align		4
        /*002c*/ 	.byte	0x03, 0x1b
        /*002e*/ 	.short	0x00ff


	//----- nvinfo : EIATTR_MERCURY_ISA_VERSION
	.align		4
        /*0030*/ 	.byte	0x03, 0x5f
        /*0032*/ 	.short	0x0101


	//----- nvinfo : EIATTR_VRC_CTA_INIT_COUNT
	.align		4
        /*0034*/ 	.byte	0x02, 0x4a
	.zero		1
	.zero		1


	//----- nvinfo : EIATTR_EXIT_INSTR_OFFSETS
	.align		4
        /*0038*/ 	.byte	0x04, 0x1c
        /*003a*/ 	.short	(.L_31 - .L_30)


	//   ....[0]....
.L_30:
        /*003c*/ 	.word	0x00000040


	//   ....[1]....
        /*0040*/ 	.word	0x00000090


	//----- nvinfo : EIATTR_CBANK_PARAM_SIZE
	.align		4
.L_31:
        /*0044*/ 	.byte	0x03, 0x19
        /*0046*/ 	.short	0x000c


	//----- nvinfo : EIATTR_PARAM_CBANK
	.align		4
        /*0048*/ 	.byte	0x04, 0x0a
        /*004a*/ 	.short	(.L_33 - .L_32)
	.align		4
.L_32:
        /*004c*/ 	.word	index@(.nv.constant0._Z4initPii)
        /*0050*/ 	.short	0x0380
        /*0052*/ 	.short	0x000c


	//----- nvinfo : EIATTR_SW_WAR
	.align		4
.L_33:
        /*0054*/ 	.byte	0x04, 0x36
        /*0056*/ 	.short	(.L_35 - .L_34)
.L_34:
        /*0058*/ 	.word	0x00000008
.L_35:


//--------------------- .nv.callgraph             --------------------------
	.section	.nv.callgraph,"",@"SHT_CUDA_CALLGRAPH"
	.align	4
	.sectionentsize	8
	.align		4
        /*0000*/ 	.word	0x00000000
	.align		4
        /*0004*/ 	.word	0xffffffff
	.align		4
        /*0008*/ 	.word	0x00000000
	.align		4
        /*000c*/ 	.word	0xfffffffe
	.align		4
        /*0010*/ 	.word	0x00000000
	.align		4
        /*0014*/ 	.word	0xfffffffd
	.align		4
        /*0018*/ 	.word	0x00000000
	.align		4
        /*001c*/ 	.word	0xfffffffc


//--------------------- .text._Z7dkernelPii       --------------------------
	.section	.text._Z7dkernelPii,"ax",@progbits
	.align	128
        .global         _Z7dkernelPii
        .type           _Z7dkernelPii,@function
        .size           _Z7dkernelPii,(.L_x_2 - _Z7dkernelPii)
        .other          _Z7dkernelPii,@"STO_CUDA_ENTRY STV_DEFAULT"
_Z7dkernelPii:
.text._Z7dkernelPii:
[----:B------:R-:W-:Y:S01]  /*0000*/  LDC R1, c[0x0][0x37c] ;  /* 0x0000df00ff017b82 */ /* 0x000fe20000000800 */
[----:B------:R-:W0:Y:S01]  /*0010*/  S2R R5, SR_TID.X ;  /* 0x0000000000057919 */ /* 0x000e220000002100 */
[----:B------:R-:W0:Y:S02]  /*0020*/  LDCU UR4, c[0x0][0x388] ;  /* 0x00007100ff0477ac */ /* 0x000e240008000800 */
[----:B0-----:R-:W-:-:S13]  /*0030*/  ISETP.GE.U32.AND P0, PT, R5, UR4, PT ;  /* 0x0000000405007c0c */ /* 0x001fda000bf06070 */
[----:B------:R-:W-:Y:S05]  /*0040*/  @P0 EXIT ;  /* 0x000000000000094d */ /* 0x000fea0003800000 */
[----:B------:R-:W0:Y:S01]  /*0050*/  LDC.64 R2, c[0x0][0x380] ;  /* 0x0000e000ff027b82 */ /* 0x000e220000000a00 */
[----:B------:R-:W1:Y:S01]  /*0060*/  LDCU.64 UR4, c[0x0][0x358] ;  /* 0x00006b00ff0477ac */ /* 0x000e620008000a00 */
[----:B0-----:R-:W-:-:S05]  /*0070*/  IMAD.WIDE.U32 R2, R5, 0x4, R2 ;  /* 0x0000000405027825 */ /* 0x001fca00078e0002 */
[----:B-1----:R-:W2:Y:S02]  /*0080*/  LDG.E R0, desc[UR4][R2.64] ;  /* 0x0000000402007981 */ /* 0x002ea4000c1e1900 */
[----:B--2---:R-:W-:-:S05]  /*0090*/  IADD3 R5, PT, PT, R0, R5, RZ ;  /* 0x0000000500057210 */ /* 0x004fca0007ffe0ff */
[----:B------:R-:W-:Y:S01]  /*00a0*/  STG.E desc[UR4][R2.64], R5 ;  /* 0x0000000502007986 */ /* 0x000fe2000c101904 */
[----:B------:R-:W-:Y:S05]  /*00b0*/  EXIT ;  /* 0x000000000000794d */ /* 0x000fea0003800000 */
.L_x_0:
[----:B------:R-:W-:-:S00]  /*00c0*/  BRA `(.L_x_0) ;  /* 0xfffffffc00fc7947 */ /* 0x000fc0000383ffff */
[----:B------:R-:W-:-:S00]  /*00d0*/  NOP ;  /* 0x0000000000007918 */ /* 0x000fc00000000000 */
        /* <DEDUP_REMOVED lines=10> */
.L_x_2:


//--------------------- .text._Z4initPii          --------------------------
	.section	.text._Z4initPii,"ax",@progbits
	.align	128
        .global         _Z4initPii
        .type           _Z4initPii,@function
        .size           _Z4initPii,(.L_x_3 - _Z4initPii)
        .other          _Z4initPii,@"STO_CUDA_ENTRY STV_DEFAULT"
_Z4initPii:
.text._Z4initPii:
        /* <DEDUP_REMOVED lines=8> */
[----:B-1----:R-:W-:Y:S01]  /*0080*/  STG.E desc[UR4][R2.64], RZ ;  /* 0x000000ff02007986 */ /* 0x002fe2000c101904 */
[----:B------:R-:W-:Y:S05]  /*0090*/  EXIT ;  /* 0x000000000000794d */ /* 0x000fea0003800000 */
.L_x_1:
        /* <DEDUP_REMOVED lines=14> */
.L_x_3:


//--------------------- .nv.shared.reserved.0     --------------------------
	.section	.nv.shared.reserved.0,"aw",@nobits
	.weak		__nv_reservedSMEM_offset_0_alias
	.size		__nv_reservedSMEM_offset_0_alias, 0, 64
	.other		__nv_reservedSMEM_offset_0_alias,@"STO_CUDA_RESERVED_SHARED STV_DEFAULT"
__nv_reservedSMEM_offset_0_alias:
	.zero		0
	.zero		64


//--------------------- .nv.constant0._Z7dkernelPii --------------------------
	.section	.nv.constant0._Z7dkernelPii,"a",@progbits
	.sectionflags	@""
	.align	4
.nv.constant0._Z7dkernelPii:
	.zero		908


//--------------------- .nv.constant0._Z4initPii  --------------------------
	.section	.nv.constant0._Z4initPii,"a",@progbits
	.sectionflags	@""
	.align	4
.nv.constant0._Z4initPii:
	.zero		908


//--------------------- SYMBOLS --------------------------

	.type		.nv.reservedSmem.offset0,@object
	.size		.nv.reservedSmem.offset0,0x4
